	.headerflags	@"EF_CUDA_TEXMODE_UNIFIED EF_CUDA_64BIT_ADDRESS EF_CUDA_ACCELERATORS EF_CUDA_SM90 EF_CUDA_VIRTUAL_SM(EF_CUDA_SM90)"
	.elftype	@"ET_EXEC"


//--------------------- .nv.info                  --------------------------
	.section	.nv.info,"",@"SHT_CUDA_INFO"
	.align	4


	//----- nvinfo : EIATTR_REGCOUNT
	.align		4
        /*0000*/ 	.byte	0x04, 0x2f
        /*0002*/ 	.short	(.L_1 - .L_0)
	.align		4
.L_0:
        /*0004*/ 	.word	index@(triton_per_fused__softmax_div_1)
        /*0008*/ 	.word	0x0000000e


	//----- nvinfo : EIATTR_MIN_STACK_SIZE
	.align		4
.L_1:
        /*000c*/ 	.byte	0x04, 0x12
        /*000e*/ 	.short	(.L_3 - .L_2)
	.align		4
.L_2:
        /*0010*/ 	.word	index@(triton_per_fused__softmax_div_1)
        /*0014*/ 	.word	0x00000000


	//----- nvinfo : EIATTR_FRAME_SIZE
	.align		4
.L_3:
        /*0018*/ 	.byte	0x04, 0x11
        /*001a*/ 	.short	(.L_5 - .L_4)
	.align		4
.L_4:
        /*001c*/ 	.word	index@(triton_per_fused__softmax_div_1)
        /*0020*/ 	.word	0x00000000


	//----- nvinfo : EIATTR_MIN_STACK_SIZE
	.align		4
.L_5:
        /*0024*/ 	.byte	0x04, 0x12
        /*0026*/ 	.short	(.L_7 - .L_6)
	.align		4
.L_6:
        /*0028*/ 	.word	index@(triton_per_fused__softmax_div_1)
        /*002c*/ 	.word	0x00000000
.L_7:


//--------------------- .nv.info.triton_per_fused__softmax_div_1 --------------------------
	.section	.nv.info.triton_per_fused__softmax_div_1,"",@"SHT_CUDA_INFO"
	.sectionflags	@""
	.align	4


	//----- nvinfo : EIATTR_CUDA_API_VERSION
	.align		4
        /*0000*/ 	.byte	0x04, 0x37
        /*0002*/ 	.short	(.L_9 - .L_8)
.L_8:
        /*0004*/ 	.word	0x0000007c


	//----- nvinfo : EIATTR_KPARAM_INFO
	.align		4
.L_9:
        /*0008*/ 	.byte	0x04, 0x17
        /*000a*/ 	.short	(.L_11 - .L_10)
.L_10:
        /*000c*/ 	.word	0x00000000
        /*0010*/ 	.short	0x0002
        /*0012*/ 	.short	0x000c
        /*0014*/ 	.byte	0x00, 0xf0, 0x11, 0x00


	//----- nvinfo : EIATTR_KPARAM_INFO
	.align		4
.L_11:
        /*0018*/ 	.byte	0x04, 0x17
        /*001a*/ 	.short	(.L_13 - .L_12)
.L_12:
        /*001c*/ 	.word	0x00000000
        /*0020*/ 	.short	0x0001
        /*0022*/ 	.short	0x0008
        /*0024*/ 	.byte	0x00, 0xf0, 0x11, 0x00


	//----- nvinfo : EIATTR_KPARAM_INFO
	.align		4
.L_13:
        /*0028*/ 	.byte	0x04, 0x17
        /*002a*/ 	.short	(.L_15 - .L_14)
.L_14:
        /*002c*/ 	.word	0x00000000
        /*0030*/ 	.short	0x0000
        /*0032*/ 	.short	0x0000
        /*0034*/ 	.byte	0x00, 0xf4, 0x21, 0x00


	//----- nvinfo : EIATTR_SPARSE_MMA_MASK
	.align		4
.L_15:
        /*0038*/ 	.byte	0x03, 0x50
        /*003a*/ 	.short	0x0000


	//----- nvinfo : EIATTR_MAXREG_COUNT
	.align		4
        /*003c*/ 	.byte	0x03, 0x1b
        /*003e*/ 	.short	0x00ff


	//----- nvinfo : EIATTR_COOP_GROUP_MASK_REGIDS
	.align		4
        /*0040*/ 	.byte	0x04, 0x29
        /*0042*/ 	.short	(.L_17 - .L_16)


	//   ....[0]....
.L_16:
        /*0044*/ 	.word	0xffffffff


	//   ....[1]....
        /*0048*/ 	.word	0xffffffff


	//   ....[2]....
        /*004c*/ 	.word	0xffffffff


	//   ....[3]....
        /*0050*/ 	.word	0xffffffff


	//   ....[4]....
        /*0054*/ 	.word	0xffffffff


	//   ....[5]....
        /*0058*/ 	.word	0xffffffff


	//----- nvinfo : EIATTR_COOP_GROUP_INSTR_OFFSETS
	.align		4
.L_17:
        /*005c*/ 	.byte	0x04, 0x28
        /*005e*/ 	.short	(.L_19 - .L_18)


	//   ....[0]....
.L_18:
        /*0060*/ 	.word	0x000001c0


	//   ....[1]....
        /*0064*/ 	.word	0x00000200


	//   ....[2]....
        /*0068*/ 	.word	0x00000240


	//   ....[3]....
        /*006c*/ 	.word	0x00000370


	//   ....[4]....
        /*0070*/ 	.word	0x00000390


	//   ....[5]....
        /*0074*/ 	.word	0x000003b0


	//----- nvinfo : EIATTR_EXIT_INSTR_OFFSETS
	.align		4
.L_19:
        /*0078*/ 	.byte	0x04, 0x1c
        /*007a*/ 	.short	(.L_21 - .L_20)


	//   ....[0]....
.L_20:
        /*007c*/ 	.word	0x00000480


	//   ....[1]....
        /*0080*/ 	.word	0x000004a0


	//----- nvinfo : EIATTR_REQNTID
	.align		4
.L_21:
        /*0084*/ 	.byte	0x04, 0x10
        /*0086*/ 	.short	(.L_23 - .L_22)
.L_22:
        /*0088*/ 	.word	0x00000040
        /*008c*/ 	.word	0x00000001
        /*0090*/ 	.word	0x00000001


	//----- nvinfo : EIATTR_CRS_STACK_SIZE
	.align		4
.L_23:
        /*0094*/ 	.byte	0x04, 0x1e
        /*0096*/ 	.short	(.L_25 - .L_24)
.L_24:
        /*0098*/ 	.word	0x00000000


	//----- nvinfo : EIATTR_CBANK_PARAM_SIZE
	.align		4
.L_25:
        /*009c*/ 	.byte	0x03, 0x19
        /*009e*/ 	.short	0x0010


	//----- nvinfo : EIATTR_PARAM_CBANK
	.align		4
        /*00a0*/ 	.byte	0x04, 0x0a
        /*00a2*/ 	.short	(.L_27 - .L_26)
	.align		4
.L_26:
        /*00a4*/ 	.word	index@(.nv.constant0.triton_per_fused__softmax_div_1)
        /*00a8*/ 	.short	0x0210
        /*00aa*/ 	.short	0x0010


	//----- nvinfo : EIATTR_SW_WAR
	.align		4
.L_27:
        /*00ac*/ 	.byte	0x04, 0x36
        /*00ae*/ 	.short	(.L_29 - .L_28)
.L_28:
        /*00b0*/ 	.word	0x00000008
.L_29:


//--------------------- .nv.callgraph             --------------------------
	.section	.nv.callgraph,"",@"SHT_CUDA_CALLGRAPH"
	.align	4
	.sectionentsize	8
	.align		4
        /*0000*/ 	.word	0x00000000
	.align		4
        /*0004*/ 	.word	0xffffffff
	.align		4
        /*0008*/ 	.word	0x00000000
	.align		4
        /*000c*/ 	.word	0xfffffffe
	.align		4
        /*0010*/ 	.word	0x00000000
	.align		4
        /*0014*/ 	.word	0xfffffffd
	.align		4
        /*0018*/ 	.word	0x00000000
	.align		4
        /*001c*/ 	.word	0xfffffffc


//--------------------- .text.triton_per_fused__softmax_div_1 --------------------------
	.section	.text.triton_per_fused__softmax_div_1,"ax",@progbits
	.align	128
        .global         triton_per_fused__softmax_div_1
        .type           triton_per_fused__softmax_div_1,@function
        .size           triton_per_fused__softmax_div_1,(.L_x_2 - triton_per_fused__softmax_div_1)
        .other          triton_per_fused__softmax_div_1,@"STO_CUDA_ENTRY STV_DEFAULT"
triton_per_fused__softmax_div_1:
.text.triton_per_fused__softmax_div_1:
[----:B------:R-:W0:Y:S02]  /*0000*/  LDC R1, c[0x0][0x28] ;  /* 0x00000a00ff017b82 */ /* 0x000e240000000800 */
[----:B------:R-:W1:Y:S01]  /*0010*/  S2R R4, SR_TID.X ;  /* 0x0000000000047919 */ /* 0x000e620000002100 */
[----:B------:R-:W2:Y:S08]  /*0020*/  S2UR UR4, SR_CTAID.X ;  /* 0x00000000000479c3 */ /* 0x000eb00000002500 */
[----:B------:R-:W3:Y:S01]  /*0030*/  LDC.64 R2, c[0x0][0x210] ;  /* 0x00008400ff027b82 */ /* 0x000ee20000000a00 */
[----:B--2---:R-:W-:Y:S01]  /*0040*/  USHF.L.U32 UR4, UR4, 0x3, URZ ;  /* 0x0000000304047899 */ /* 0x004fe2000800063f */
[----:B-1----:R-:W-:Y:S01]  /*0050*/  SHF.R.U32.HI R0, RZ, 0x3, R4 ;  /* 0x00000003ff007819 */ /* 0x002fe20000011604 */
[----:B------:R-:W-:-:S03]  /*0060*/  IMAD.SHL.U32 R4, R4, 0x2, RZ ;  /* 0x0000000204047824 */ /* 0x000fc600078e00ff */
[----:B------:R-:W-:Y:S02]  /*0070*/  SGXT.U32 R0, R0, 0x3 ;  /* 0x000000030000781a */ /* 0x000fe40000000000 */
[----:B------:R-:W-:Y:S02]  /*0080*/  LOP3.LUT R5, R4, 0xe, RZ, 0xc0, !PT ;  /* 0x0000000e04057812 */ /* 0x000fe400078ec0ff */
[----:B------:R-:W-:Y:S01]  /*0090*/  LOP3.LUT R0, R0, UR4, RZ, 0xfc, !PT ;  /* 0x0000000400007c12 */ /* 0x000fe2000f8efcff */
[----:B------:R-:W-:-:S03]  /*00a0*/  ULDC.64 UR4, c[0x0][0x208] ;  /* 0x0000820000047ab9 */ /* 0x000fc60000000a00 */
[C---:B------:R-:W-:Y:S01]  /*00b0*/  ISETP.GE.AND P0, PT, R0.reuse, 0x40, PT ;  /* 0x000000400000780c */ /* 0x040fe20003f06270 */
[----:B------:R-:W-:-:S04]  /*00c0*/  IMAD R5, R0, 0x10, R5 ;  /* 0x0000001000057824 */ /* 0x000fc800078e0205 */
[----:B---3--:R-:W-:Y:S01]  /*00d0*/  IMAD.WIDE R2, R5, 0x4, R2 ;  /* 0x0000000405027825 */ /* 0x008fe200078e0202 */
[----:B------:R-:W-:-:S07]  /*00e0*/  CS2R R4, SRZ ;  /* 0x0000000000047805 */ /* 0x000fce000001ff00 */
[----:B------:R-:W-:Y:S05]  /*00f0*/  @P0 BRA `(.L_x_0) ;  /* 0x0000000000040947 */ /* 0x000fea0003800000 */
[----:B------:R1:W5:Y:S02]  /*0100*/  LDG.E.64 R4, desc[UR4][R2.64] ;  /* 0x0000000402047981 */ /* 0x000364000c1e1b00 */
.L_x_0:
[----:B-----5:R-:W-:Y:S02]  /*0110*/  SEL R5, R5, RZ, !P0 ;  /* 0x000000ff05057207 */ /* 0x020fe40004000000 */
[----:B------:R-:W-:-:S03]  /*0120*/  SEL R4, R4, RZ, !P0 ;  /* 0x000000ff04047207 */ /* 0x000fc60004000000 */
[----:B------:R-:W-:Y:S02]  /*0130*/  FMUL R6, R5, 0.70710676908493041992 ;  /* 0x3f3504f305067820 */ /* 0x000fe40000400000 */
[----:B------:R-:W-:-:S03]  /*0140*/  FMUL R0, R4, 0.70710676908493041992 ;  /* 0x3f3504f304007820 */ /* 0x000fc60000400000 */
[----:B------:R-:W-:Y:S02]  /*0150*/  FSEL R7, R6, -INF , !P0 ;  /* 0xff80000006077808 */ /* 0x000fe40004000000 */
[----:B------:R-:W-:-:S04]  /*0160*/  FSEL R0, R0, -INF , !P0 ;  /* 0xff80000000007808 */ /* 0x000fc80004000000 */
[C---:B------:R-:W-:Y:S02]  /*0170*/  FSETP.GT.AND P1, PT, R0.reuse, R7, PT ;  /* 0x000000070000720b */ /* 0x040fe40003f24000 */
[----:B------:R-:W-:-:S11]  /*0180*/  FSETP.NAN.AND P2, PT, R0, R0, PT ;  /* 0x000000000000720b */ /* 0x000fd60003f48000 */
[----:B------:R-:W-:-:S04]  /*0190*/  @!P1 FSEL R0, R0, R7, P2 ;  /* 0x0000000700009208 */ /* 0x000fc80001000000 */
[C---:B------:R-:W-:Y:S01]  /*01a0*/  FSETP.NAN.AND P2, PT, R0.reuse, R0, PT ;  /* 0x000000000000720b */ /* 0x040fe20003f48000 */
[----:B------:R-:W-:Y:S05]  /*01b0*/  WARPSYNC.ALL ;  /* 0x0000000000007948 */ /* 0x000fea0003800000 */
[----:B------:R-:W2:Y:S02]  /*01c0*/  SHFL.BFLY PT, R7, R0, 0x4, 0x1f ;  /* 0x0c801f0000077f89 */ /* 0x000ea400000e0000 */
[----:B--2---:R-:W-:-:S13]  /*01d0*/  FSETP.GT.AND P1, PT, R0, R7, PT ;  /* 0x000000070000720b */ /* 0x004fda0003f24000 */
[----:B------:R-:W-:-:S04]  /*01e0*/  @!P1 FSEL R0, R0, R7, P2 ;  /* 0x0000000700009208 */ /* 0x000fc80001000000 */
[C---:B------:R-:W-:Y:S01]  /*01f0*/  FSETP.NAN.AND P2, PT, R0.reuse, R0, PT ;  /* 0x000000000000720b */ /* 0x040fe20003f48000 */
[----:B------:R-:W2:Y:S02]  /*0200*/  SHFL.BFLY PT, R7, R0, 0x2, 0x1f ;  /* 0x0c401f0000077f89 */ /* 0x000ea400000e0000 */
[----:B--2---:R-:W-:-:S13]  /*0210*/  FSETP.GT.AND P1, PT, R0, R7, PT ;  /* 0x000000070000720b */ /* 0x004fda0003f24000 */
[----:B------:R-:W-:-:S04]  /*0220*/  @!P1 FSEL R0, R0, R7, P2 ;  /* 0x0000000700009208 */ /* 0x000fc80001000000 */
[C---:B------:R-:W-:Y:S01]  /*0230*/  FSETP.NAN.AND P2, PT, R0.reuse, R0, PT ;  /* 0x000000000000720b */ /* 0x040fe20003f48000 */
[----:B------:R-:W2:Y:S02]  /*0240*/  SHFL.BFLY PT, R7, R0, 0x1, 0x1f ;  /* 0x0c201f0000077f89 */ /* 0x000ea400000e0000 */
[----:B--2---:R-:W-:-:S13]  /*0250*/  FSETP.GT.AND P1, PT, R0, R7, PT ;  /* 0x000000070000720b */ /* 0x004fda0003f24000 */
[----:B------:R-:W-:-:S05]  /*0260*/  @!P1 FSEL R0, R0, R7, P2 ;  /* 0x0000000700009208 */ /* 0x000fca0001000000 */
[--C-:B------:R-:W-:Y:S01]  /*0270*/  FFMA R4, R4, 0.70710676908493041992, -R0.reuse ;  /* 0x3f3504f304047823 */ /* 0x100fe20000000800 */
[----:B------:R-:W-:-:S03]  /*0280*/  FFMA R5, R5, 0.70710676908493041992, -R0 ;  /* 0x3f3504f305057823 */ /* 0x000fc60000000800 */
[----:B------:R-:W-:Y:S01]  /*0290*/  FMUL R4, R4, 0.25 ;  /* 0x3e80000004047820 */ /* 0x000fe20000400000 */
[----:B------:R-:W-:-:S03]  /*02a0*/  FMUL R5, R5, 0.25 ;  /* 0x3e80000005057820 */ /* 0x000fc60000400000 */
[----:B------:R-:W-:Y:S01]  /*02b0*/  FMUL R4, R4, 1.4426950216293334961 ;  /* 0x3fb8aa3b04047820 */ /* 0x000fe20000400000 */
[----:B------:R-:W-:-:S04]  /*02c0*/  FMUL R5, R5, 1.4426950216293334961 ;  /* 0x3fb8aa3b05057820 */ /* 0x000fc80000400000 */
[----:B------:R-:W-:Y:S02]  /*02d0*/  FSETP.GEU.AND P1, PT, R4, -126, PT ;  /* 0xc2fc00000400780b */ /* 0x000fe40003f2e000 */
[----:B------:R-:W-:-:S11]  /*02e0*/  FSETP.GEU.AND P2, PT, R5, -126, PT ;  /* 0xc2fc00000500780b */ /* 0x000fd60003f4e000 */
[----:B------:R-:W-:Y:S02]  /*02f0*/  @!P1 FMUL R4, R4, 0.5 ;  /* 0x3f00000004049820 */ /* 0x000fe40000400000 */
[----:B------:R-:W-:Y:S02]  /*0300*/  @!P2 FMUL R5, R5, 0.5 ;  /* 0x3f0000000505a820 */ /* 0x000fe40000400000 */
[----:B------:R-:W2:Y:S08]  /*0310*/  MUFU.EX2 R0, R4 ;  /* 0x0000000400007308 */ /* 0x000eb00000000800 */
[----:B------:R-:W3:Y:S01]  /*0320*/  MUFU.EX2 R7, R5 ;  /* 0x0000000500077308 */ /* 0x000ee20000000800 */
[----:B--2---:R-:W-:Y:S01]  /*0330*/  @!P1 FMUL R0, R0, R0 ;  /* 0x0000000000009220 */ /* 0x004fe20000400000 */
[----:B---3--:R-:W-:-:S04]  /*0340*/  @!P2 FMUL R7, R7, R7 ;  /* 0x000000070707a220 */ /* 0x008fc80000400000 */
[----:B------:R-:W-:-:S05]  /*0350*/  FADD R6, R0, R7 ;  /* 0x0000000700067221 */ /* 0x000fca0000000000 */
[----:B------:R-:W-:-:S05]  /*0360*/  FSEL R6, R6, RZ, !P0 ;  /* 0x000000ff06067208 */ /* 0x000fca0004000000 */
[----:B------:R-:W2:Y:S02]  /*0370*/  SHFL.BFLY PT, R9, R6, 0x4, 0x1f ;  /* 0x0c801f0006097f89 */ /* 0x000ea400000e0000 */
[----:B--2---:R-:W-:-:S05]  /*0380*/  FADD R9, R6, R9 ;  /* 0x0000000906097221 */ /* 0x004fca0000000000 */
[----:B------:R-:W2:Y:S02]  /*0390*/  SHFL.BFLY PT, R8, R9, 0x2, 0x1f ;  /* 0x0c401f0009087f89 */ /* 0x000ea400000e0000 */
[----:B--2---:R-:W-:-:S05]  /*03a0*/  FADD R8, R9, R8 ;  /* 0x0000000809087221 */ /* 0x004fca0000000000 */
[----:B------:R-:W2:Y:S02]  /*03b0*/  SHFL.BFLY PT, R11, R8, 0x1, 0x1f ;  /* 0x0c201f00080b7f89 */ /* 0x000ea400000e0000 */
[----:B--2---:R-:W-:-:S05]  /*03c0*/  FADD R11, R8, R11 ;  /* 0x0000000b080b7221 */ /* 0x004fca0000000000 */
[C---:B------:R-:W-:Y:S02]  /*03d0*/  FSETP.GT.AND P1, PT, |R11|.reuse, 8.50705917302346158658e+37, PT ;  /* 0x7e8000000b00780b */ /* 0x040fe40003f24200 */
[----:B------:R-:W-:-:S11]  /*03e0*/  FSETP.GEU.AND P2, PT, |R11|, 1.175494350822287508e-38, PT ;  /* 0x008000000b00780b */ /* 0x000fd60003f4e200 */
[----:B------:R-:W-:Y:S01]  /*03f0*/  @P1 FMUL R11, R11, 0.25 ;  /* 0x3e8000000b0b1820 */ /* 0x000fe20000400000 */
[----:B------:R-:W-:Y:S01]  /*0400*/  @P1 FMUL R0, R0, 0.25 ;  /* 0x3e80000000001820 */ /* 0x000fe20000400000 */
[----:B------:R-:W-:Y:S02]  /*0410*/  @P1 FMUL R7, R7, 0.25 ;  /* 0x3e80000007071820 */ /* 0x000fe40000400000 */
[----:B------:R-:W-:Y:S01]  /*0420*/  @!P2 FMUL R11, R11, 16777216 ;  /* 0x4b8000000b0ba820 */ /* 0x000fe20000400000 */
[----:B------:R-:W-:Y:S01]  /*0430*/  @!P2 FMUL R0, R0, 16777216 ;  /* 0x4b8000000000a820 */ /* 0x000fe20000400000 */
[----:B------:R-:W-:-:S04]  /*0440*/  @!P2 FMUL R7, R7, 16777216 ;  /* 0x4b8000000707a820 */ /* 0x000fc80000400000 */
[----:B------:R-:W2:Y:S02]  /*0450*/  MUFU.RCP R11, R11 ;  /* 0x0000000b000b7308 */ /* 0x000ea40000001000 */
[C---:B--2---:R-:W-:Y:S01]  /*0460*/  FMUL R6, R11.reuse, R0 ;  /* 0x000000000b067220 */ /* 0x044fe20000400000 */
[----:B------:R-:W-:Y:S01]  /*0470*/  FMUL R7, R11, R7 ;  /* 0x000000070b077220 */ /* 0x000fe20000400000 */
[----:B------:R-:W-:Y:S06]  /*0480*/  @P0 EXIT ;  /* 0x000000000000094d */ /* 0x000fec0003800000 */
[----:B------:R-:W-:Y:S01]  /*0490*/  STG.E.64 desc[UR4][R2.64], R6 ;  /* 0x0000000602007986 */ /* 0x000fe2000c101b04 */
[----:B------:R-:W-:Y:S05]  /*04a0*/  EXIT ;  /* 0x000000000000794d */ /* 0x000fea0003800000 */
.L_x_1:
[----:B------:R-:W-:-:S00]  /*04b0*/  BRA `(.L_x_1) ;  /* 0xfffffffc00fc7947 */ /* 0x000fc0000383ffff */
[----:B------:R-:W-:-:S00]  /*04c0*/  NOP ;  /* 0x0000000000007918 */ /* 0x000fc00000000000 */
        /* <DEDUP_REMOVED lines=11> */
.L_x_2:


//--------------------- .nv.constant0.triton_per_fused__softmax_div_1 --------------------------
	.section	.nv.constant0.triton_per_fused__softmax_div_1,"a",@progbits
	.sectionflags	@""
	.align	4
.nv.constant0.triton_per_fused__softmax_div_1:
	.zero		544
